	.headerflags	@"EF_CUDA_TEXMODE_UNIFIED EF_CUDA_64BIT_ADDRESS EF_CUDA_ACCELERATORS EF_CUDA_SM90 EF_CUDA_VIRTUAL_SM(EF_CUDA_SM90)"
	.elftype	@"ET_EXEC"


//--------------------- .nv.info                  --------------------------
	.section	.nv.info,"",@"SHT_CUDA_INFO"
	.align	4


	//----- nvinfo : EIATTR_REGCOUNT
	.align		4
        /*0000*/ 	.byte	0x04, 0x2f
        /*0002*/ 	.short	(.L_1 - .L_0)
	.align		4
.L_0:
        /*0004*/ 	.word	index@(triton_poi_fused_cat_35)
        /*0008*/ 	.word	0x0000002c


	//----- nvinfo : EIATTR_MIN_STACK_SIZE
	.align		4
.L_1:
        /*000c*/ 	.byte	0x04, 0x12
        /*000e*/ 	.short	(.L_3 - .L_2)
	.align		4
.L_2:
        /*0010*/ 	.word	index@(triton_poi_fused_cat_35)
        /*0014*/ 	.word	0x00000000


	//----- nvinfo : EIATTR_FRAME_SIZE
	.align		4
.L_3:
        /*0018*/ 	.byte	0x04, 0x11
        /*001a*/ 	.short	(.L_5 - .L_4)
	.align		4
.L_4:
        /*001c*/ 	.word	index@(triton_poi_fused_cat_35)
        /*0020*/ 	.word	0x00000000


	//----- nvinfo : EIATTR_MIN_STACK_SIZE
	.align		4
.L_5:
        /*0024*/ 	.byte	0x04, 0x12
        /*0026*/ 	.short	(.L_7 - .L_6)
	.align		4
.L_6:
        /*0028*/ 	.word	index@(triton_poi_fused_cat_35)
        /*002c*/ 	.word	0x00000000
.L_7:


//--------------------- .nv.info.triton_poi_fused_cat_35 --------------------------
	.section	.nv.info.triton_poi_fused_cat_35,"",@"SHT_CUDA_INFO"
	.sectionflags	@""
	.align	4


	//----- nvinfo : EIATTR_CUDA_API_VERSION
	.align		4
        /*0000*/ 	.byte	0x04, 0x37
        /*0002*/ 	.short	(.L_9 - .L_8)
.L_8:
        /*0004*/ 	.word	0x0000007c


	//----- nvinfo : EIATTR_KPARAM_INFO
	.align		4
.L_9:
        /*0008*/ 	.byte	0x04, 0x17
        /*000a*/ 	.short	(.L_11 - .L_10)
.L_10:
        /*000c*/ 	.word	0x00000000
        /*0010*/ 	.short	0x0009
        /*0012*/ 	.short	0x0048
        /*0014*/ 	.byte	0x00, 0xf0, 0x11, 0x00


	//----- nvinfo : EIATTR_KPARAM_INFO
	.align		4
.L_11:
        /*0018*/ 	.byte	0x04, 0x17
        /*001a*/ 	.short	(.L_13 - .L_12)
.L_12:
        /*001c*/ 	.word	0x00000000
        /*0020*/ 	.short	0x0008
        /*0022*/ 	.short	0x0040
        /*0024*/ 	.byte	0x00, 0xf4, 0x21, 0x00


	//----- nvinfo : EIATTR_KPARAM_INFO
	.align		4
.L_13:
        /*0028*/ 	.byte	0x04, 0x17
        /*002a*/ 	.short	(.L_15 - .L_14)
.L_14:
        /*002c*/ 	.word	0x00000000
        /*0030*/ 	.short	0x0007
        /*0032*/ 	.short	0x0038
        /*0034*/ 	.byte	0x00, 0xf4, 0x21, 0x00


	//----- nvinfo : EIATTR_KPARAM_INFO
	.align		4
.L_15:
        /*0038*/ 	.byte	0x04, 0x17
        /*003a*/ 	.short	(.L_17 - .L_16)
.L_16:
        /*003c*/ 	.word	0x00000000
        /*0040*/ 	.short	0x0006
        /*0042*/ 	.short	0x0030
        /*0044*/ 	.byte	0x00, 0xf4, 0x21, 0x00


	//----- nvinfo : EIATTR_KPARAM_INFO
	.align		4
.L_17:
        /*0048*/ 	.byte	0x04, 0x17
        /*004a*/ 	.short	(.L_19 - .L_18)
.L_18:
        /*004c*/ 	.word	0x00000000
        /*0050*/ 	.short	0x0005
        /*0052*/ 	.short	0x0028
        /*0054*/ 	.byte	0x00, 0xf4, 0x21, 0x00


	//----- nvinfo : EIATTR_KPARAM_INFO
	.align		4
.L_19:
        /*0058*/ 	.byte	0x04, 0x17
        /*005a*/ 	.short	(.L_21 - .L_20)
.L_20:
        /*005c*/ 	.word	0x00000000
        /*0060*/ 	.short	0x0004
        /*0062*/ 	.short	0x0020
        /*0064*/ 	.byte	0x00, 0xf4, 0x21, 0x00


	//----- nvinfo : EIATTR_KPARAM_INFO
	.align		4
.L_21:
        /*0068*/ 	.byte	0x04, 0x17
        /*006a*/ 	.short	(.L_23 - .L_22)
.L_22:
        /*006c*/ 	.word	0x00000000
        /*0070*/ 	.short	0x0003
        /*0072*/ 	.short	0x0018
        /*0074*/ 	.byte	0x00, 0xf4, 0x21, 0x00


	//----- nvinfo : EIATTR_KPARAM_INFO
	.align		4
.L_23:
        /*0078*/ 	.byte	0x04, 0x17
        /*007a*/ 	.short	(.L_25 - .L_24)
.L_24:
        /*007c*/ 	.word	0x00000000
        /*0080*/ 	.short	0x0002
        /*0082*/ 	.short	0x0010
        /*0084*/ 	.byte	0x00, 0xf4, 0x21, 0x00


	//----- nvinfo : EIATTR_KPARAM_INFO
	.align		4
.L_25:
        /*0088*/ 	.byte	0x04, 0x17
        /*008a*/ 	.short	(.L_27 - .L_26)
.L_26:
        /*008c*/ 	.word	0x00000000
        /*0090*/ 	.short	0x0001
        /*0092*/ 	.short	0x0008
        /*0094*/ 	.byte	0x00, 0xf4, 0x21, 0x00


	//----- nvinfo : EIATTR_KPARAM_INFO
	.align		4
.L_27:
        /*0098*/ 	.byte	0x04, 0x17
        /*009a*/ 	.short	(.L_29 - .L_28)
.L_28:
        /*009c*/ 	.word	0x00000000
        /*00a0*/ 	.short	0x0000
        /*00a2*/ 	.short	0x0000
        /*00a4*/ 	.byte	0x00, 0xf4, 0x21, 0x00


	//----- nvinfo : EIATTR_SPARSE_MMA_MASK
	.align		4
.L_29:
        /*00a8*/ 	.byte	0x03, 0x50
        /*00aa*/ 	.short	0x0000


	//----- nvinfo : EIATTR_MAXREG_COUNT
	.align		4
        /*00ac*/ 	.byte	0x03, 0x1b
        /*00ae*/ 	.short	0x00ff


	//----- nvinfo : EIATTR_EXIT_INSTR_OFFSETS
	.align		4
        /*00b0*/ 	.byte	0x04, 0x1c
        /*00b2*/ 	.short	(.L_31 - .L_30)


	//   ....[0]....
.L_30:
        /*00b4*/ 	.word	0x00001c80


	//----- nvinfo : EIATTR_REQNTID
	.align		4
.L_31:
        /*00b8*/ 	.byte	0x04, 0x10
        /*00ba*/ 	.short	(.L_33 - .L_32)
.L_32:
        /*00bc*/ 	.word	0x00000080
        /*00c0*/ 	.word	0x00000001
        /*00c4*/ 	.word	0x00000001


	//----- nvinfo : EIATTR_CBANK_PARAM_SIZE
	.align		4
.L_33:
        /*00c8*/ 	.byte	0x03, 0x19
        /*00ca*/ 	.short	0x004c


	//----- nvinfo : EIATTR_PARAM_CBANK
	.align		4
        /*00cc*/ 	.byte	0x04, 0x0a
        /*00ce*/ 	.short	(.L_35 - .L_34)
	.align		4
.L_34:
        /*00d0*/ 	.word	index@(.nv.constant0.triton_poi_fused_cat_35)
        /*00d4*/ 	.short	0x0210
        /*00d6*/ 	.short	0x004c


	//----- nvinfo : EIATTR_SW_WAR
	.align		4
.L_35:
        /*00d8*/ 	.byte	0x04, 0x36
        /*00da*/ 	.short	(.L_37 - .L_36)
.L_36:
        /*00dc*/ 	.word	0x00000008
.L_37:


//--------------------- .nv.callgraph             --------------------------
	.section	.nv.callgraph,"",@"SHT_CUDA_CALLGRAPH"
	.align	4
	.sectionentsize	8
	.align		4
        /*0000*/ 	.word	0x00000000
	.align		4
        /*0004*/ 	.word	0xffffffff
	.align		4
        /*0008*/ 	.word	0x00000000
	.align		4
        /*000c*/ 	.word	0xfffffffe
	.align		4
        /*0010*/ 	.word	0x00000000
	.align		4
        /*0014*/ 	.word	0xfffffffd
	.align		4
        /*0018*/ 	.word	0x00000000
	.align		4
        /*001c*/ 	.word	0xfffffffc


//--------------------- .text.triton_poi_fused_cat_35 --------------------------
	.section	.text.triton_poi_fused_cat_35,"ax",@progbits
	.align	128
        .global         triton_poi_fused_cat_35
        .type           triton_poi_fused_cat_35,@function
        .size           triton_poi_fused_cat_35,(.L_x_1 - triton_poi_fused_cat_35)
        .other          triton_poi_fused_cat_35,@"STO_CUDA_ENTRY STV_DEFAULT"
triton_poi_fused_cat_35:
.text.triton_poi_fused_cat_35:
[----:B------:R-:W-:Y:S01]  /*0000*/  LDC R1, c[0x0][0x28] ;  /* 0x00000a00ff017b82 */ /* 0x000fe20000000800 */
[----:B------:R-:W1:Y:S07]  /*0010*/  S2R R0, SR_TID.X ;  /* 0x0000000000007919 */ /* 0x000e6e0000002100 */
[----:B------:R-:W2:Y:S01]  /*0020*/  LDC.64 R8, c[0x0][0x220] ;  /* 0x00008800ff087b82 */ /* 0x000ea20000000a00 */
[----:B------:R-:W-:Y:S01]  /*0030*/  CS2R R12, SRZ ;  /* 0x00000000000c7805 */ /* 0x000fe2000001ff00 */
[----:B------:R-:W-:Y:S01]  /*0040*/  ULDC.64 UR4, c[0x0][0x208] ;  /* 0x0000820000047ab9 */ /* 0x000fe20000000a00 */
[----:B------:R-:W3:Y:S05]  /*0050*/  S2R R3, SR_CTAID.X ;  /* 0x0000000000037919 */ /* 0x000eea0000002500 */
[----:B------:R-:W4:Y:S01]  /*0060*/  LDC.64 R34, c[0x0][0x228] ;  /* 0x00008a00ff227b82 */ /* 0x000f220000000a00 */
[----:B------:R-:W-:-:S02]  /*0070*/  CS2R R20, SRZ ;  /* 0x0000000000147805 */ /* 0x000fc4000001ff00 */
[----:B------:R-:W-:Y:S01]  /*0080*/  CS2R R22, SRZ ;  /* 0x0000000000167805 */ /* 0x000fe2000001ff00 */
[----:B------:R-:W-:Y:S01]  /*0090*/  ULDC.64 UR6, c[0x0][0x230] ;  /* 0x00008c0000067ab9 */ /* 0x000fe20000000a00 */
[----:B-1----:R-:W-:Y:S01]  /*00a0*/  IMAD.SHL.U32 R0, R0, 0x4, RZ ;  /* 0x0000000400007824 */ /* 0x002fe200078e00ff */
[----:B---3--:R-:W-:-:S04]  /*00b0*/  SHF.R.S32.HI R4, RZ, 0x15, R3 ;  /* 0x00000015ff047819 */ /* 0x008fc80000011403 */
[----:B------:R-:W-:Y:S02]  /*00c0*/  LOP3.LUT R0, R0, 0x1fc, RZ, 0xc0, !PT ;  /* 0x000001fc00007812 */ /* 0x000fe400078ec0ff */
[----:B------:R-:W-:-:S03]  /*00d0*/  SGXT R4, R4, 0x1 ;  /* 0x000000010404781a */ /* 0x000fc60000000200 */
[----:B------:R-:W-:-:S04]  /*00e0*/  IMAD R16, R3, 0x400, R0 ;  /* 0x0000040003107824 */ /* 0x000fc800078e0200 */
[----:B------:R-:W-:Y:S01]  /*00f0*/  VIADD R19, R16, 0x200 ;  /* 0x0000020010137836 */ /* 0x000fe20000000000 */
[-C--:B------:R-:W-:Y:S02]  /*0100*/  LEA.HI R2, R4, R16.reuse, RZ, 0xc ;  /* 0x0000001004027211 */ /* 0x080fe400078f60ff */
[----:B------:R-:W-:Y:S02]  /*0110*/  SHF.R.S32.HI R17, RZ, 0x1f, R16 ;  /* 0x0000001fff117819 */ /* 0x000fe40000011410 */
[----:B------:R-:W-:Y:S02]  /*0120*/  SHF.R.S32.HI R26, RZ, 0xc, R2 ;  /* 0x0000000cff1a7819 */ /* 0x000fe40000011402 */
[----:B------:R-:W-:Y:S02]  /*0130*/  LEA.HI R0, R17, R16, RZ, 0x6 ;  /* 0x0000001011007211 */ /* 0x000fe400078f30ff */
[----:B------:R-:W-:Y:S02]  /*0140*/  LEA.HI R3, R26, R26, RZ, 0x7 ;  /* 0x0000001a1a037211 */ /* 0x000fe400078f38ff */
[----:B------:R-:W-:-:S02]  /*0150*/  SHF.R.S32.HI R5, RZ, 0x6, R0 ;  /* 0x00000006ff057819 */ /* 0x000fc40000011400 */
[----:B------:R-:W-:Y:S02]  /*0160*/  LOP3.LUT R7, R3, 0xffffff80, RZ, 0xc0, !PT ;  /* 0xffffff8003077812 */ /* 0x000fe400078ec0ff */
[----:B------:R-:W-:Y:S02]  /*0170*/  LEA.HI R3, R5, R5, RZ, 0x6 ;  /* 0x0000000505037211 */ /* 0x000fe400078f30ff */
[----:B------:R-:W-:Y:S01]  /*0180*/  LEA.HI R28, R4, R19, RZ, 0xc ;  /* 0x00000013041c7211 */ /* 0x000fe200078f60ff */
[----:B------:R-:W-:Y:S01]  /*0190*/  IMAD.IADD R26, R26, 0x1, -R7 ;  /* 0x000000011a1a7824 */ /* 0x000fe200078e0a07 */
[----:B------:R-:W-:Y:S02]  /*01a0*/  LOP3.LUT R6, R3, 0xffffffc0, RZ, 0xc0, !PT ;  /* 0xffffffc003067812 */ /* 0x000fe400078ec0ff */
[----:B------:R-:W-:Y:S02]  /*01b0*/  LOP3.LUT R27, R0, 0xffffffc0, RZ, 0xc0, !PT ;  /* 0xffffffc0001b7812 */ /* 0x000fe400078ec0ff */
[----:B------:R-:W-:Y:S01]  /*01c0*/  ISETP.GT.AND P0, PT, R26, 0x3f, PT ;  /* 0x0000003f1a00780c */ /* 0x000fe20003f04270 */
[----:B------:R-:W-:Y:S01]  /*01d0*/  IMAD.IADD R7, R5, 0x1, -R6 ;  /* 0x0000000105077824 */ /* 0x000fe200078e0a06 */
[----:B------:R-:W-:Y:S01]  /*01e0*/  SHF.R.S32.HI R15, RZ, 0xc, R28 ;  /* 0x0000000cff0f7819 */ /* 0x000fe2000001141c */
[----:B------:R-:W-:-:S02]  /*01f0*/  IMAD.IADD R27, R16, 0x1, -R27 ;  /* 0x00000001101b7824 */ /* 0x000fc400078e0a1b */
[----:B--2---:R-:W-:Y:S01]  /*0200*/  IMAD.WIDE R6, R7, 0x8, R8 ;  /* 0x0000000807067825 */ /* 0x004fe200078e0208 */
[----:B------:R-:W-:Y:S02]  /*0210*/  LEA.HI R3, R15, R15, RZ, 0x7 ;  /* 0x0000000f0f037211 */ /* 0x000fe400078f38ff */
[----:B------:R-:W-:Y:S02]  /*0220*/  LEA.HI R0, R4, R19, RZ, 0x6 ;  /* 0x0000001304007211 */ /* 0x000fe400078f30ff */
[----:B------:R-:W-:-:S03]  /*0230*/  LOP3.LUT R10, R3, 0xffffff80, RZ, 0xc0, !PT ;  /* 0xffffff80030a7812 */ /* 0x000fc600078ec0ff */
[----:B------:R1:W2:Y:S01]  /*0240*/  @P0 LDG.E.EL.64 R12, desc[UR4][R6.64] ;  /* 0x00000004060c0981 */ /* 0x0002a2000c2e1b00 */
[----:B------:R-:W-:Y:S01]  /*0250*/  SHF.R.S32.HI R0, RZ, 0x6, R0 ;  /* 0x00000006ff007819 */ /* 0x000fe20000011400 */
[----:B----4-:R-:W-:-:S03]  /*0260*/  IMAD.WIDE R24, R27, 0x8, R34 ;  /* 0x000000081b187825 */ /* 0x010fc600078e0222 */
[C---:B------:R-:W-:Y:S01]  /*0270*/  LEA.HI R3, R0.reuse, R0, RZ, 0x6 ;  /* 0x0000000000037211 */ /* 0x040fe200078f30ff */
[----:B------:R-:W-:Y:S01]  /*0280*/  IMAD.IADD R15, R15, 0x1, -R10 ;  /* 0x000000010f0f7824 */ /* 0x000fe200078e0a0a */
[----:B------:R-:W3:Y:S02]  /*0290*/  @P0 LDG.E.EL.128 R20, desc[UR4][R24.64] ;  /* 0x0000000418140981 */ /* 0x000ee4000c2e1d00 */
[----:B------:R-:W-:Y:S02]  /*02a0*/  LOP3.LUT R3, R3, 0xffffffc0, RZ, 0xc0, !PT ;  /* 0xffffffc003037812 */ /* 0x000fe400078ec0ff */
[----:B-1----:R-:W-:Y:S02]  /*02b0*/  CS2R R6, SRZ ;  /* 0x0000000000067805 */ /* 0x002fe4000001ff00 */
[----:B------:R-:W-:Y:S01]  /*02c0*/  ISETP.GT.AND P1, PT, R15, 0x3f, PT ;  /* 0x0000003f0f00780c */ /* 0x000fe20003f24270 */
[----:B------:R-:W-:-:S04]  /*02d0*/  IMAD.IADD R3, R0, 0x1, -R3 ;  /* 0x0000000100037824 */ /* 0x000fc800078e0a03 */
[----:B------:R-:W-:-:S08]  /*02e0*/  IMAD.WIDE R30, R3, 0x8, R8 ;  /* 0x00000008031e7825 */ /* 0x000fd000078e0208 */
[----:B------:R-:W4:Y:S01]  /*02f0*/  @P1 LDG.E.EL.64 R6, desc[UR4][R30.64] ;  /* 0x000000041e061981 */ /* 0x000f22000c2e1b00 */
[----:B------:R-:W-:Y:S02]  /*0300*/  CS2R R8, SRZ ;  /* 0x0000000000087805 */ /* 0x000fe4000001ff00 */
[----:B------:R-:W-:-:S06]  /*0310*/  CS2R R10, SRZ ;  /* 0x00000000000a7805 */ /* 0x000fcc000001ff00 */
[----:B------:R1:W5:Y:S02]  /*0320*/  @P1 LDG.E.EL.128 R8, desc[UR4][R24.64] ;  /* 0x0000000418081981 */ /* 0x000364000c2e1d00 */
[----:B-1----:R-:W-:Y:S01]  /*0330*/  VIADD R25, R26, 0xffffffc0 ;  /* 0xffffffc01a197836 */ /* 0x002fe20000000000 */
[----:B--2---:R-:W-:Y:S02]  /*0340*/  SEL R14, R13, RZ, P0 ;  /* 0x000000ff0d0e7207 */ /* 0x004fe40000000000 */
[----:B------:R-:W-:Y:S02]  /*0350*/  SEL R13, R12, RZ, P0 ;  /* 0x000000ff0c0d7207 */ /* 0x000fe40000000000 */
[----:B------:R-:W-:Y:S02]  /*0360*/  SHF.R.U32.HI R0, RZ, 0x1a, R14 ;  /* 0x0000001aff007819 */ /* 0x000fe4000001160e */
[----:B---3--:R-:W-:Y:S02]  /*0370*/  SEL R12, R20, RZ, P0 ;  /* 0x000000ff140c7207 */ /* 0x008fe40000000000 */
[----:B------:R-:W-:-:S02]  /*0380*/  LOP3.LUT R0, R0, 0x20, RZ, 0xc0, !PT ;  /* 0x0000002000007812 */ /* 0x000fc400078ec0ff */
[----:B------:R-:W-:Y:S02]  /*0390*/  SEL R33, R21, RZ, P0 ;  /* 0x000000ff15217207 */ /* 0x000fe40000000000 */
[----:B------:R-:W-:Y:S01]  /*03a0*/  IADD3 R13, P2, R0, R13, RZ ;  /* 0x0000000d000d7210 */ /* 0x000fe20007f5e0ff */
[----:B------:R-:W-:Y:S01]  /*03b0*/  IMAD.MOV.U32 R0, RZ, RZ, RZ ;  /* 0x000000ffff007224 */ /* 0x000fe200078e00ff */
[----:B------:R-:W-:Y:S02]  /*03c0*/  LEA R32, P3, R12, UR6, 0x2 ;  /* 0x000000060c207c11 */ /* 0x000fe4000f8610ff */
[----:B------:R-:W-:Y:S01]  /*03d0*/  SEL R29, R22, RZ, P0 ;  /* 0x000000ff161d7207 */ /* 0x000fe20000000000 */
[----:B------:R-:W-:Y:S01]  /*03e0*/  IMAD.X R14, RZ, RZ, R14, P2 ;  /* 0x000000ffff0e7224 */ /* 0x000fe200010e060e */
[----:B------:R-:W-:Y:S02]  /*03f0*/  SEL R22, R23, RZ, P0 ;  /* 0x000000ff17167207 */ /* 0x000fe40000000000 */
[--C-:B------:R-:W-:Y:S01]  /*0400*/  LEA.HI.X R21, R12, UR7, R33.reuse, 0x2, P3 ;  /* 0x000000070c157c11 */ /* 0x100fe200098f1421 */
[----:B------:R-:W-:Y:S01]  /*0410*/  IMAD.SHL.U32 R12, R25, 0x400, RZ ;  /* 0x00000400190c7824 */ /* 0x000fe200078e00ff */
[----:B------:R-:W-:-:S02]  /*0420*/  SHF.R.U32.HI R33, RZ, 0x18, R33 ;  /* 0x00000018ff217819 */ /* 0x000fc40000011621 */
[C---:B------:R-:W-:Y:S01]  /*0430*/  SHF.L.U64.HI R14, R13.reuse, 0x7, R14 ;  /* 0x000000070d0e7819 */ /* 0x040fe2000001020e */
[----:B------:R-:W-:Y:S01]  /*0440*/  IMAD.SHL.U32 R13, R13, 0x80, RZ ;  /* 0x000000800d0d7824 */ /* 0x000fe200078e00ff */
[----:B------:R-:W-:Y:S02]  /*0450*/  LEA R31, P2, R29, UR6, 0x2 ;  /* 0x000000061d1f7c11 */ /* 0x000fe4000f8410ff */
[--C-:B------:R-:W-:Y:S02]  /*0460*/  SHF.R.U32.HI R30, RZ, 0x18, R22.reuse ;  /* 0x00000018ff1e7819 */ /* 0x100fe40000011616 */
[----:B------:R-:W-:Y:S02]  /*0470*/  LOP3.LUT R33, R33, 0x80, RZ, 0xc0, !PT ;  /* 0x0000008021217812 */ /* 0x000fe400078ec0ff */
[----:B----4-:R-:W-:Y:S01]  /*0480*/  SEL R20, R7, RZ, P1 ;  /* 0x000000ff07147207 */ /* 0x010fe20000800000 */
[----:B------:R-:W-:Y:S01]  /*0490*/  IMAD.MOV.U32 R7, RZ, RZ, RZ ;  /* 0x000000ffff077224 */ /* 0x000fe200078e00ff */
[----:B------:R-:W-:-:S02]  /*04a0*/  LEA.HI.X R29, R29, UR7, R22, 0x2, P2 ;  /* 0x000000071d1d7c11 */ /* 0x000fc400090f1416 */
[----:B------:R-:W-:Y:S02]  /*04b0*/  LOP3.LUT R30, R30, 0x80, RZ, 0xc0, !PT ;  /* 0x000000801e1e7812 */ /* 0x000fe400078ec0ff */
[C---:B------:R-:W-:Y:S02]  /*04c0*/  IADD3 R32, P2, P3, R13.reuse, R32, R33 ;  /* 0x000000200d207210 */ /* 0x040fe40007b5e021 */
[----:B------:R-:W-:Y:S02]  /*04d0*/  SHF.R.U32.HI R22, RZ, 0x1a, R20 ;  /* 0x0000001aff167819 */ /* 0x000fe40000011614 */
[----:B------:R-:W-:Y:S02]  /*04e0*/  IADD3 R30, P4, P5, R13, R31, R30 ;  /* 0x0000001f0d1e7210 */ /* 0x000fe40007d9e01e */
[----:B------:R-:W-:Y:S02]  /*04f0*/  IADD3.X R33, R14, R21, RZ, P2, P3 ;  /* 0x000000150e217210 */ /* 0x000fe400017e64ff */
[----:B------:R-:W-:-:S02]  /*0500*/  LEA.HI R23, R17, R16, RZ, 0x13 ;  /* 0x0000001011177211 */ /* 0x000fc400078f98ff */
[----:B------:R-:W-:Y:S01]  /*0510*/  SEL R21, R6, RZ, P1 ;  /* 0x000000ff06157207 */ /* 0x000fe20000800000 */
[----:B------:R-:W-:Y:S01]  /*0520*/  IMAD.WIDE R32, R12, 0x4, R32 ;  /* 0x000000040c207825 */ /* 0x000fe200078e0220 */
[----:B------:R-:W-:Y:S02]  /*0530*/  LOP3.LUT R22, R22, 0x20, RZ, 0xc0, !PT ;  /* 0x0000002016167812 */ /* 0x000fe400078ec0ff */
[----:B------:R-:W-:Y:S02]  /*0540*/  IADD3.X R31, R14, R29, RZ, P4, P5 ;  /* 0x0000001d0e1f7210 */ /* 0x000fe400027ea4ff */
[----:B------:R-:W-:Y:S02]  /*0550*/  SHF.R.S32.HI R17, RZ, 0x13, R23 ;  /* 0x00000013ff117819 */ /* 0x000fe40000011417 */
[----:B------:R-:W-:Y:S01]  /*0560*/  IADD3 R24, P2, R22, R21, RZ ;  /* 0x0000001516187210 */ /* 0x000fe20007f5e0ff */
[----:B------:R-:W-:Y:S01]  /*0570*/  IMAD.WIDE R30, R12, 0x4, R30 ;  /* 0x000000040c1e7825 */ /* 0x000fe200078e021e */
[----:B-----5:R-:W-:-:S02]  /*0580*/  SEL R6, R9, RZ, P1 ;  /* 0x000000ff09067207 */ /* 0x020fc40000800000 */
[----:B------:R-:W-:Y:S01]  /*0590*/  SEL R29, R8, RZ, P1 ;  /* 0x000000ff081d7207 */ /* 0x000fe20000800000 */
[----:B------:R-:W-:Y:S02]  /*05a0*/  IMAD.U32 R18, R17, 0x10000, RZ ;  /* 0x0001000011127824 */ /* 0x000fe400078e00ff */
[----:B------:R-:W-:Y:S01]  /*05b0*/  IMAD.X R21, RZ, RZ, R20, P2 ;  /* 0x000000ffff157224 */ /* 0x000fe200010e0614 */
[----:B------:R-:W-:Y:S01]  /*05c0*/  SHF.R.U32.HI R9, RZ, 0x18, R6 ;  /* 0x00000018ff097819 */ /* 0x000fe20000011606 */
[----:B------:R-:W-:Y:S01]  /*05d0*/  IMAD.WIDE R30, R18, 0x4, R30 ;  /* 0x00000004121e7825 */ /* 0x000fe200078e021e */
[----:B------:R-:W-:Y:S02]  /*05e0*/  LEA R8, P2, R29, UR6, 0x2 ;  /* 0x000000061d087c11 */ /* 0x000fe4000f8410ff */
[----:B------:R-:W-:Y:S02]  /*05f0*/  SEL R10, R10, RZ, P1 ;  /* 0x000000ff0a0a7207 */ /* 0x000fe40000800000 */
[----:B------:R-:W-:Y:S01]  /*0600*/  SEL R37, R11, RZ, P1 ;  /* 0x000000ff0b257207 */ /* 0x000fe20000800000 */
[C---:B------:R-:W-:Y:S01]  /*0610*/  IMAD.SHL.U32 R20, R24.reuse, 0x80, RZ ;  /* 0x0000008018147824 */ /* 0x040fe200078e00ff */
[----:B------:R-:W-:Y:S01]  /*0620*/  SHF.L.U64.HI R21, R24, 0x7, R21 ;  /* 0x0000000718157819 */ /* 0x000fe20000010215 */
[----:B------:R-:W-:Y:S01]  /*0630*/  IMAD.WIDE R32, R18, 0x4, R32 ;  /* 0x0000000412207825 */ /* 0x000fe200078e0220 */
[----:B------:R-:W-:Y:S01]  /*0640*/  LOP3.LUT R9, R9, 0x80, RZ, 0xc0, !PT ;  /* 0x0000008009097812 */ /* 0x000fe200078ec0ff */
[----:B------:R1:W2:Y:S01]  /*0650*/  @P0 LDG.E.EL R0, desc[UR4][R30.64] ;  /* 0x000000041e000981 */ /* 0x0002a2000c2e1900 */
[----:B------:R-:W-:-:S02]  /*0660*/  LEA.HI.X R24, R29, UR7, R6, 0x2, P2 ;  /* 0x000000071d187c11 */ /* 0x000fc400090f1406 */
[----:B------:R-:W-:Y:S01]  /*0670*/  LEA R11, P4, R10, UR6, 0x2 ;  /* 0x000000060a0b7c11 */ /* 0x000fe2000f8810ff */
[----:B------:R3:W4:Y:S01]  /*0680*/  @P0 LDG.E.EL R7, desc[UR4][R32.64] ;  /* 0x0000000420070981 */ /* 0x000722000c2e1900 */
[----:B------:R-:W-:Y:S02]  /*0690*/  SHF.R.U32.HI R6, RZ, 0x18, R37 ;  /* 0x00000018ff067819 */ /* 0x000fe40000011625 */
[----:B------:R-:W-:Y:S01]  /*06a0*/  SHF.R.S32.HI R22, RZ, 0x1f, R19 ;  /* 0x0000001fff167819 */ /* 0x000fe20000011413 */
[----:B------:R-:W-:Y:S01]  /*06b0*/  VIADD R29, R15, 0xffffffc0 ;  /* 0xffffffc00f1d7836 */ /* 0x000fe20000000000 */
[----:B------:R-:W-:Y:S02]  /*06c0*/  IADD3 R8, P2, P3, R20, R8, R9 ;  /* 0x0000000814087210 */ /* 0x000fe40007b5e009 */
[----:B-1----:R-:W-:Y:S02]  /*06d0*/  LEA.HI.X R30, R10, UR7, R37, 0x2, P4 ;  /* 0x000000070a1e7c11 */ /* 0x002fe4000a0f1425 */
[----:B------:R-:W-:-:S02]  /*06e0*/  LOP3.LUT R10, R6, 0x80, RZ, 0xc0, !PT ;  /* 0x00000080060a7812 */ /* 0x000fc400078ec0ff */
[----:B---3--:R-:W-:Y:S01]  /*06f0*/  LEA.HI R33, R22, R19, RZ, 0x13 ;  /* 0x0000001316217211 */ /* 0x008fe200078f98ff */
[----:B------:R-:W-:Y:S01]  /*0700*/  VIADD R37, R16, 0x2 ;  /* 0x0000000210257836 */ /* 0x000fe20000000000 */
[----:B------:R-:W-:Y:S01]  /*0710*/  IADD3.X R9, R21, R24, RZ, P2, P3 ;  /* 0x0000001815097210 */ /* 0x000fe200017e64ff */
[----:B------:R-:W-:Y:S01]  /*0720*/  IMAD.SHL.U32 R24, R29, 0x400, RZ ;  /* 0x000004001d187824 */ /* 0x000fe200078e00ff */
[----:B------:R-:W-:Y:S02]  /*0730*/  IADD3 R10, P2, P3, R20, R11, R10 ;  /* 0x0000000b140a7210 */ /* 0x000fe40007b5e00a */
[----:B------:R-:W-:Y:S01]  /*0740*/  SHF.R.S32.HI R31, RZ, 0x13, R33 ;  /* 0x00000013ff1f7819 */ /* 0x000fe20000011421 */
[----:B------:R-:W-:Y:S01]  /*0750*/  IMAD.WIDE R8, R24, 0x4, R8 ;  /* 0x0000000418087825 */ /* 0x000fe200078e0208 */
[----:B------:R-:W-:Y:S02]  /*0760*/  IADD3.X R11, R21, R30, RZ, P2, P3 ;  /* 0x0000001e150b7210 */ /* 0x000fe400017e64ff */
[----:B------:R-:W-:Y:S01]  /*0770*/  LEA.HI R4, R4, R37, RZ, 0x6 ;  /* 0x0000002504047211 */ /* 0x000fe200078f30ff */
[----:B------:R-:W-:-:S02]  /*0780*/  IMAD.U32 R22, R31, 0x10000, RZ ;  /* 0x000100001f167824 */ /* 0x000fc400078e00ff */
[----:B------:R-:W-:Y:S01]  /*0790*/  IMAD.MOV.U32 R6, RZ, RZ, RZ ;  /* 0x000000ffff067224 */ /* 0x000fe200078e00ff */
[----:B------:R-:W-:Y:S01]  /*07a0*/  LOP3.LUT R4, R4, 0xffffffc0, RZ, 0xc0, !PT ;  /* 0xffffffc004047812 */ /* 0x000fe200078ec0ff */
[----:B------:R-:W-:-:S04]  /*07b0*/  IMAD.WIDE R10, R24, 0x4, R10 ;  /* 0x00000004180a7825 */ /* 0x000fc800078e020a */
[----:B------:R-:W-:-:S04]  /*07c0*/  IMAD.WIDE R8, R22, 0x4, R8 ;  /* 0x0000000416087825 */ /* 0x000fc800078e0208 */
[----:B------:R-:W-:Y:S01]  /*07d0*/  IMAD.IADD R30, R37, 0x1, -R4 ;  /* 0x00000001251e7824 */ /* 0x000fe200078e0a04 */
[----:B------:R1:W3:Y:S01]  /*07e0*/  @P1 LDG.E.EL R6, desc[UR4][R8.64] ;  /* 0x0000000408061981 */ /* 0x0002e2000c2e1900 */
[----:B------:R-:W-:Y:S01]  /*07f0*/  IMAD.WIDE R36, R22, 0x4, R10 ;  /* 0x0000000416247825 */ /* 0x000fe200078e020a */
[----:B------:R-:W-:-:S03]  /*0800*/  CS2R R10, SRZ ;  /* 0x00000000000a7805 */ /* 0x000fc6000001ff00 */
[----:B------:R-:W-:Y:S01]  /*0810*/  IMAD.WIDE R34, R30, 0x8, R34 ;  /* 0x000000081e227825 */ /* 0x000fe200078e0222 */
[----:B-1----:R-:W-:-:S06]  /*0820*/  CS2R R8, SRZ ;  /* 0x0000000000087805 */ /* 0x002fcc000001ff00 */
[----:B------:R-:W5:Y:S01]  /*0830*/  @P0 LDG.E.EL.128 R8, desc[UR4][R34.64] ;  /* 0x0000000422080981 */ /* 0x000f62000c2e1d00 */
[----:B------:R-:W-:Y:S02]  /*0840*/  LOP3.LUT R39, R2, 0xfffff000, RZ, 0xc0, !PT ;  /* 0xfffff00002277812 */ /* 0x000fe400078ec0ff */
[----:B------:R-:W-:-:S03]  /*0850*/  LOP3.LUT R23, R23, 0xfff80000, RZ, 0xc0, !PT ;  /* 0xfff8000017177812 */ /* 0x000fc600078ec0ff */
[C---:B------:R-:W-:Y:S02]  /*0860*/  IMAD.IADD R32, R16.reuse, 0x1, -R39 ;  /* 0x0000000110207824 */ /* 0x040fe400078e0a27 */
[----:B------:R-:W-:Y:S02]  /*0870*/  IMAD.IADD R2, R16, 0x1, -R23 ;  /* 0x0000000110027824 */ /* 0x000fe400078e0a17 */
[C---:B------:R-:W-:Y:S02]  /*0880*/  IMAD R32, R17.reuse, 0x40000, R32 ;  /* 0x0004000011207824 */ /* 0x040fe400078e0220 */
[----:B------:R-:W-:Y:S02]  /*0890*/  IMAD R2, R17, 0x40000, R2 ;  /* 0x0004000011027824 */ /* 0x000fe400078e0202 */
[----:B------:R-:W-:-:S06]  /*08a0*/  IMAD.MOV.U32 R4, RZ, RZ, RZ ;  /* 0x000000ffff047224 */ /* 0x000fcc00078e00ff */
[----:B------:R1:W2:Y:S01]  /*08b0*/  @P1 LDG.E.EL R4, desc[UR4][R36.64] ;  /* 0x0000000424041981 */ /* 0x0002a2000c2e1900 */
[----:B-----5:R-:W-:Y:S02]  /*08c0*/  SEL R8, R8, RZ, P0 ;  /* 0x000000ff08087207 */ /* 0x020fe40000000000 */
[----:B------:R-:W-:Y:S02]  /*08d0*/  SEL R23, R9, RZ, P0 ;  /* 0x000000ff09177207 */ /* 0x000fe40000000000 */
[----:B------:R-:W-:-:S04]  /*08e0*/  LEA R17, P2, R8, UR6, 0x2 ;  /* 0x0000000608117c11 */ /* 0x000fc8000f8410ff */
[--C-:B------:R-:W-:Y:S02]  /*08f0*/  LEA.HI.X R9, R8, UR7, R23.reuse, 0x2, P2 ;  /* 0x0000000708097c11 */ /* 0x100fe400090f1417 */
[----:B------:R-:W-:Y:S02]  /*0900*/  SHF.R.U32.HI R8, RZ, 0x18, R23 ;  /* 0x00000018ff087819 */ /* 0x000fe40000011617 */
[----:B-1----:R-:W-:Y:S02]  /*0910*/  SEL R36, R11, RZ, P0 ;  /* 0x000000ff0b247207 */ /* 0x002fe40000000000 */
[----:B------:R-:W-:Y:S02]  /*0920*/  LOP3.LUT R8, R8, 0x80, RZ, 0xc0, !PT ;  /* 0x0000008008087812 */ /* 0x000fe400078ec0ff */
[----:B------:R-:W-:Y:S02]  /*0930*/  SEL R23, R10, RZ, P0 ;  /* 0x000000ff0a177207 */ /* 0x000fe40000000000 */
[----:B------:R-:W-:-:S02]  /*0940*/  IADD3 R8, P2, P3, R13, R17, R8 ;  /* 0x000000110d087210 */ /* 0x000fc40007b5e008 */
[--C-:B------:R-:W-:Y:S02]  /*0950*/  SHF.R.U32.HI R10, RZ, 0x18, R36.reuse ;  /* 0x00000018ff0a7819 */ /* 0x100fe40000011624 */
[----:B------:R-:W-:Y:S02]  /*0960*/  IADD3.X R9, R14, R9, RZ, P2, P3 ;  /* 0x000000090e097210 */ /* 0x000fe400017e64ff */
[C---:B------:R-:W-:Y:S02]  /*0970*/  LEA R11, P2, R23.reuse, UR6, 0x2 ;  /* 0x00000006170b7c11 */ /* 0x040fe4000f8410ff */
[----:B------:R-:W-:Y:S02]  /*0980*/  LOP3.LUT R10, R10, 0x80, RZ, 0xc0, !PT ;  /* 0x000000800a0a7812 */ /* 0x000fe400078ec0ff */
[----:B------:R-:W-:Y:S02]  /*0990*/  LEA.HI.X R23, R23, UR7, R36, 0x2, P2 ;  /* 0x0000000717177c11 */ /* 0x000fe400090f1424 */
[----:B------:R-:W-:Y:S01]  /*09a0*/  IADD3 R10, P2, P3, R13, R11, R10 ;  /* 0x0000000b0d0a7210 */ /* 0x000fe20007b5e00a */
[----:B------:R-:W-:-:S03]  /*09b0*/  IMAD.WIDE R8, R12, 0x4, R8 ;  /* 0x000000040c087825 */ /* 0x000fc600078e0208 */
[----:B------:R-:W-:Y:S01]  /*09c0*/  IADD3.X R11, R14, R23, RZ, P2, P3 ;  /* 0x000000170e0b7210 */ /* 0x000fe200017e64ff */
[----:B------:R-:W-:Y:S02]  /*09d0*/  IMAD.MOV.U32 R17, RZ, RZ, RZ ;  /* 0x000000ffff117224 */ /* 0x000fe400078e00ff */
[----:B------:R-:W-:-:S04]  /*09e0*/  IMAD.WIDE R8, R18, 0x4, R8 ;  /* 0x0000000412087825 */ /* 0x000fc800078e0208 */
[----:B------:R-:W-:Y:S01]  /*09f0*/  IMAD.WIDE R10, R12, 0x4, R10 ;  /* 0x000000040c0a7825 */ /* 0x000fe200078e020a */
[----:B------:R1:W5:Y:S03]  /*0a00*/  @P0 LDG.E.EL R17, desc[UR4][R8.64] ;  /* 0x0000000408110981 */ /* 0x000366000c2e1900 */
[----:B------:R-:W-:Y:S01]  /*0a10*/  IMAD.WIDE R36, R18, 0x4, R10 ;  /* 0x0000000412247825 */ /* 0x000fe200078e020a */
[----:B------:R-:W-:Y:S02]  /*0a20*/  CS2R R10, SRZ ;  /* 0x00000000000a7805 */ /* 0x000fe4000001ff00 */
[----:B-1----:R-:W-:-:S06]  /*0a30*/  CS2R R8, SRZ ;  /* 0x0000000000087805 */ /* 0x002fcc000001ff00 */
[----:B------:R-:W2:Y:S01]  /*0a40*/  @P1 LDG.E.EL.128 R8, desc[UR4][R34.64] ;  /* 0x0000000422081981 */ /* 0x000ea2000c2e1d00 */
[----:B------:R-:W-:-:S06]  /*0a50*/  IMAD.MOV.U32 R18, RZ, RZ, RZ ;  /* 0x000000ffff127224 */ /* 0x000fcc00078e00ff */
[----:B------:R1:W3:Y:S01]  /*0a60*/  @P0 LDG.E.EL R18, desc[UR4][R36.64] ;  /* 0x0000000424120981 */ /* 0x0002e2000c2e1900 */
[----:B--2---:R-:W-:Y:S02]  /*0a70*/  SEL R23, R9, RZ, P1 ;  /* 0x000000ff09177207 */ /* 0x004fe40000800000 */
[----:B------:R-:W-:Y:S02]  /*0a80*/  SEL R38, R8, RZ, P1 ;  /* 0x000000ff08267207 */ /* 0x000fe40000800000 */
[--C-:B------:R-:W-:Y:S02]  /*0a90*/  SHF.R.U32.HI R9, RZ, 0x18, R23.reuse ;  /* 0x00000018ff097819 */ /* 0x100fe40000011617 */
[C---:B------:R-:W-:Y:S02]  /*0aa0*/  LEA R8, P2, R38.reuse, UR6, 0x2 ;  /* 0x0000000626087c11 */ /* 0x040fe4000f8410ff */
[----:B------:R-:W-:Y:S02]  /*0ab0*/  LOP3.LUT R9, R9, 0x80, RZ, 0xc0, !PT ;  /* 0x0000008009097812 */ /* 0x000fe400078ec0ff */
[----:B------:R-:W-:-:S02]  /*0ac0*/  LEA.HI.X R38, R38, UR7, R23, 0x2, P2 ;  /* 0x0000000726267c11 */ /* 0x000fc400090f1417 */
[----:B------:R-:W-:Y:S02]  /*0ad0*/  IADD3 R8, P2, P3, R20, R8, R9 ;  /* 0x0000000814087210 */ /* 0x000fe40007b5e009 */
[----:B------:R-:W-:Y:S02]  /*0ae0*/  SEL R23, R11, RZ, P1 ;  /* 0x000000ff0b177207 */ /* 0x000fe40000800000 */
[----:B------:R-:W-:Y:S02]  /*0af0*/  IADD3.X R9, R21, R38, RZ, P2, P3 ;  /* 0x0000002615097210 */ /* 0x000fe400017e64ff */
[----:B-1----:R-:W-:Y:S01]  /*0b00*/  SEL R36, R10, RZ, P1 ;  /* 0x000000ff0a247207 */ /* 0x002fe20000800000 */
[----:B------:R-:W1:Y:S01]  /*0b10*/  LDC.64 R38, c[0x0][0x238] ;  /* 0x00008e00ff267b82 */ /* 0x000e620000000a00 */
[----:B------:R-:W-:Y:S01]  /*0b20*/  SHF.R.U32.HI R35, RZ, 0x18, R23 ;  /* 0x00000018ff237819 */ /* 0x000fe20000011617 */
[----:B------:R-:W-:Y:S01]  /*0b30*/  IMAD.WIDE R10, R24, 0x4, R8 ;  /* 0x00000004180a7825 */ /* 0x000fe200078e0208 */
[----:B------:R-:W-:-:S02]  /*0b40*/  LEA R8, P2, R36, UR6, 0x2 ;  /* 0x0000000624087c11 */ /* 0x000fc4000f8410ff */
[----:B------:R-:W-:Y:S02]  /*0b50*/  LOP3.LUT R35, R35, 0x80, RZ, 0xc0, !PT ;  /* 0x0000008023237812 */ /* 0x000fe400078ec0ff */
[----:B------:R-:W-:Y:S02]  /*0b60*/  LEA.HI.X R34, R36, UR7, R23, 0x2, P2 ;  /* 0x0000000724227c11 */ /* 0x000fe400090f1417 */
[----:B------:R-:W-:-:S04]  /*0b70*/  IADD3 R8, P2, P3, R20, R8, R35 ;  /* 0x0000000814087210 */ /* 0x000fc80007b5e023 */
[----:B------:R-:W-:Y:S01]  /*0b80*/  IADD3.X R9, R21, R34, RZ, P2, P3 ;  /* 0x0000002215097210 */ /* 0x000fe200017e64ff */
[----:B------:R-:W-:Y:S02]  /*0b90*/  IMAD.MOV.U32 R23, RZ, RZ, RZ ;  /* 0x000000ffff177224 */ /* 0x000fe400078e00ff */
[----:B------:R-:W-:-:S04]  /*0ba0*/  IMAD.WIDE R10, R22, 0x4, R10 ;  /* 0x00000004160a7825 */ /* 0x000fc800078e020a */
[----:B------:R-:W-:Y:S01]  /*0bb0*/  IMAD.WIDE R8, R24, 0x4, R8 ;  /* 0x0000000418087825 */ /* 0x000fe200078e0208 */
[----:B------:R2:W3:Y:S03]  /*0bc0*/  @P1 LDG.E.EL R23, desc[UR4][R10.64] ;  /* 0x000000040a171981 */ /* 0x0004e6000c2e1900 */
[----:B-1----:R-:W-:-:S04]  /*0bd0*/  IMAD.WIDE R36, R27, 0x8, R38 ;  /* 0x000000081b247825 */ /* 0x002fc800078e0226 */
[----:B------:R-:W-:Y:S01]  /*0be0*/  IMAD.WIDE R40, R22, 0x4, R8 ;  /* 0x0000000416287825 */ /* 0x000fe200078e0208 */
[----:B------:R-:W-:Y:S02]  /*0bf0*/  CS2R R8, SRZ ;  /* 0x0000000000087805 */ /* 0x000fe4000001ff00 */
[----:B--2---:R-:W-:-:S06]  /*0c00*/  CS2R R10, SRZ ;  /* 0x00000000000a7805 */ /* 0x004fcc000001ff00 */
[----:B------:R-:W2:Y:S01]  /*0c10*/  @P0 LDG.E.EL.128 R8, desc[UR4][R36.64] ;  /* 0x0000000424080981 */ /* 0x000ea2000c2e1d00 */
[----:B------:R-:W-:Y:S02]  /*0c20*/  ISETP.GE.AND P2, PT, R26, 0x40, PT ;  /* 0x000000401a00780c */ /* 0x000fe40003f46270 */
[----:B------:R-:W-:Y:S02]  /*0c30*/  LOP3.LUT R28, R28, 0xfffff000, RZ, 0xc0, !PT ;  /* 0xfffff0001c1c7812 */ /* 0x000fe400078ec0ff */
[----:B------:R-:W-:-:S03]  /*0c40*/  LOP3.LUT R26, R33, 0xfff80000, RZ, 0xc0, !PT ;  /* 0xfff80000211a7812 */ /* 0x000fc600078ec0ff */
[C---:B------:R-:W-:Y:S02]  /*0c50*/  IMAD.IADD R28, R19.reuse, 0x1, -R28 ;  /* 0x00000001131c7824 */ /* 0x040fe400078e0a1c */
[----:B------:R-:W-:Y:S02]  /*0c60*/  IMAD.IADD R26, R19, 0x1, -R26 ;  /* 0x00000001131a7824 */ /* 0x000fe400078e0a1a */
[C---:B------:R-:W-:Y:S02]  /*0c70*/  IMAD R34, R31.reuse, 0x40000, R28 ;  /* 0x000400001f227824 */ /* 0x040fe400078e021c */
[----:B------:R-:W-:Y:S02]  /*0c80*/  IMAD R26, R31, 0x40000, R26 ;  /* 0x000400001f1a7824 */ /* 0x000fe400078e021a */
[----:B------:R-:W-:Y:S02]  /*0c90*/  IMAD R25, R25, 0x1000, R32 ;  /* 0x0000100019197824 */ /* 0x000fe400078e0220 */
[----:B------:R-:W-:-:S02]  /*0ca0*/  IMAD.MOV.U32 R22, RZ, RZ, RZ ;  /* 0x000000ffff167224 */ /* 0x000fc400078e00ff */
[----:B------:R-:W-:-:S04]  /*0cb0*/  IMAD.WIDE R38, R30, 0x8, R38 ;  /* 0x000000081e267825 */ /* 0x000fc800078e0226 */
[----:B------:R1:W3:Y:S01]  /*0cc0*/  @P1 LDG.E.EL R22, desc[UR4][R40.64] ;  /* 0x0000000428161981 */ /* 0x0002e2000c2e1900 */
[----:B--2---:R-:W-:Y:S02]  /*0cd0*/  SEL R8, R8, RZ, P0 ;  /* 0x000000ff08087207 */ /* 0x004fe40000000000 */
[----:B------:R-:W-:Y:S02]  /*0ce0*/  SEL R31, R9, RZ, P0 ;  /* 0x000000ff091f7207 */ /* 0x000fe40000000000 */
[----:B------:R-:W-:-:S04]  /*0cf0*/  LEA R27, P3, R8, UR6, 0x2 ;  /* 0x00000006081b7c11 */ /* 0x000fc8000f8610ff */
[--C-:B------:R-:W-:Y:S02]  /*0d00*/  LEA.HI.X R9, R8, UR7, R31.reuse, 0x2, P3 ;  /* 0x0000000708097c11 */ /* 0x100fe400098f141f */
[----:B------:R-:W-:-:S04]  /*0d10*/  SHF.R.U32.HI R8, RZ, 0x18, R31 ;  /* 0x00000018ff087819 */ /* 0x000fc8000001161f */
[----:B------:R-:W-:-:S04]  /*0d20*/  LOP3.LUT R8, R8, 0x80, RZ, 0xc0, !PT ;  /* 0x0000008008087812 */ /* 0x000fc800078ec0ff */
[----:B------:R-:W-:Y:S02]  /*0d30*/  IADD3 R8, P3, P4, R13, R27, R8 ;  /* 0x0000001b0d087210 */ /* 0x000fe40007c7e008 */
[----:B------:R-:W-:Y:S02]  /*0d40*/  SEL R28, R11, RZ, P0 ;  /* 0x000000ff0b1c7207 */ /* 0x000fe40000000000 */
[----:B------:R-:W-:Y:S02]  /*0d50*/  IADD3.X R9, R14, R9, RZ, P3, P4 ;  /* 0x000000090e097210 */ /* 0x000fe40001fe84ff */
[----:B------:R-:W-:Y:S02]  /*0d60*/  ISETP.GE.AND P3, PT, R15, 0x40, PT ;  /* 0x000000400f00780c */ /* 0x000fe40003f66270 */
[----:B------:R-:W-:Y:S02]  /*0d70*/  SEL R15, R10, RZ, P0 ;  /* 0x000000ff0a0f7207 */ /* 0x000fe40000000000 */
[----:B------:R-:W-:-:S02]  /*0d80*/  SHF.R.U32.HI R10, RZ, 0x18, R28 ;  /* 0x00000018ff0a7819 */ /* 0x000fc4000001161c */
[----:B------:R-:W-:Y:S02]  /*0d90*/  SHF.R.S32.HI R27, RZ, 0x1f, R16 ;  /* 0x0000001fff1b7819 */ /* 0x000fe40000011410 */
[----:B------:R-:W-:Y:S02]  /*0da0*/  LEA R11, P4, R15, UR6, 0x2 ;  /* 0x000000060f0b7c11 */ /* 0x000fe4000f8810ff */
[----:B------:R-:W-:Y:S02]  /*0db0*/  LOP3.LUT R10, R10, 0x80, RZ, 0xc0, !PT ;  /* 0x000000800a0a7812 */ /* 0x000fe400078ec0ff */
[----:B------:R-:W-:Y:S02]  /*0dc0*/  LEA.HI R27, R27, R16, RZ, 0x13 ;  /* 0x000000101b1b7211 */ /* 0x000fe400078f98ff */
[----:B------:R-:W-:Y:S02]  /*0dd0*/  LEA.HI.X R15, R15, UR7, R28, 0x2, P4 ;  /* 0x000000070f0f7c11 */ /* 0x000fe4000a0f141c */
[----:B------:R-:W-:-:S02]  /*0de0*/  IADD3 R10, P4, P5, R13, R11, R10 ;  /* 0x0000000b0d0a7210 */ /* 0x000fc40007d9e00a */
[----:B------:R-:W-:Y:S01]  /*0df0*/  SHF.R.S32.HI R27, RZ, 0x13, R27 ;  /* 0x00000013ff1b7819 */ /* 0x000fe2000001141b */
[----:B------:R-:W-:Y:S01]  /*0e00*/  IMAD.WIDE R8, R12, 0x4, R8 ;  /* 0x000000040c087825 */ /* 0x000fe200078e0208 */
[----:B------:R-:W-:-:S03]  /*0e10*/  IADD3.X R11, R14, R15, RZ, P4, P5 ;  /* 0x0000000f0e0b7210 */ /* 0x000fc600027ea4ff */
[----:B------:R-:W-:Y:S02]  /*0e20*/  IMAD.U32 R32, R27, 0x10000, RZ ;  /* 0x000100001b207824 */ /* 0x000fe400078e00ff */
[----:B------:R-:W-:Y:S02]  /*0e30*/  IMAD.MOV.U32 R27, RZ, RZ, RZ ;  /* 0x000000ffff1b7224 */ /* 0x000fe400078e00ff */
[----:B------:R-:W-:-:S04]  /*0e40*/  IMAD.WIDE R10, R12, 0x4, R10 ;  /* 0x000000040c0a7825 */ /* 0x000fc800078e020a */
[----:B------:R-:W-:-:S04]  /*0e50*/  IMAD.WIDE R8, R32, 0x4, R8 ;  /* 0x0000000420087825 */ /* 0x000fc800078e0208 */
[----:B-1----:R-:W-:Y:S01]  /*0e60*/  IMAD.WIDE R40, R32, 0x4, R10 ;  /* 0x0000000420287825 */ /* 0x002fe200078e020a */
[----:B------:R1:W2:Y:S01]  /*0e70*/  @P0 LDG.E.EL R27, desc[UR4][R8.64] ;  /* 0x00000004081b0981 */ /* 0x0002a2000c2e1900 */
[----:B------:R-:W-:Y:S02]  /*0e80*/  CS2R R10, SRZ ;  /* 0x00000000000a7805 */ /* 0x000fe4000001ff00 */
[----:B-1----:R-:W-:-:S06]  /*0e90*/  CS2R R8, SRZ ;  /* 0x0000000000087805 */ /* 0x002fcc000001ff00 */
[----:B------:R-:W2:Y:S01]  /*0ea0*/  @P0 LDG.E.EL.128 R8, desc[UR4][R38.64] ;  /* 0x0000000426080981 */ /* 0x000ea2000c2e1d00 */
[----:B------:R-:W-:Y:S02]  /*0eb0*/  IMAD R29, R29, 0x1000, R34 ;  /* 0x000010001d1d7824 */ /* 0x000fe400078e0222 */
[----:B------:R-:W-:-:S06]  /*0ec0*/  IMAD.MOV.U32 R28, RZ, RZ, RZ ;  /* 0x000000ffff1c7224 */ /* 0x000fcc00078e00ff */
[----:B------:R1:W3:Y:S01]  /*0ed0*/  @P0 LDG.E.EL R28, desc[UR4][R40.64] ;  /* 0x00000004281c0981 */ /* 0x0002e2000c2e1900 */
[----:B--2---:R-:W-:Y:S02]  /*0ee0*/  SEL R8, R8, RZ, P0 ;  /* 0x000000ff08087207 */ /* 0x004fe40000000000 */
[----:B------:R-:W-:Y:S02]  /*0ef0*/  SEL R31, R9, RZ, P0 ;  /* 0x000000ff091f7207 */ /* 0x000fe40000000000 */
[----:B------:R-:W-:-:S04]  /*0f00*/  LEA R15, P4, R8, UR6, 0x2 ;  /* 0x00000006080f7c11 */ /* 0x000fc8000f8810ff */
[--C-:B------:R-:W-:Y:S02]  /*0f10*/  LEA.HI.X R9, R8, UR7, R31.reuse, 0x2, P4 ;  /* 0x0000000708097c11 */ /* 0x100fe4000a0f141f */
[----:B------:R-:W-:Y:S02]  /*0f20*/  SHF.R.U32.HI R8, RZ, 0x18, R31 ;  /* 0x00000018ff087819 */ /* 0x000fe4000001161f */
[----:B------:R-:W-:Y:S02]  /*0f30*/  SEL R10, R10, RZ, P0 ;  /* 0x000000ff0a0a7207 */ /* 0x000fe40000000000 */
[----:B------:R-:W-:Y:S02]  /*0f40*/  LOP3.LUT R8, R8, 0x80, RZ, 0xc0, !PT ;  /* 0x0000008008087812 */ /* 0x000fe400078ec0ff */
[----:B------:R-:W-:Y:S02]  /*0f50*/  SEL R35, R11, RZ, P0 ;  /* 0x000000ff0b237207 */ /* 0x000fe40000000000 */
[----:B------:R-:W-:-:S02]  /*0f60*/  LEA R34, P6, R10, UR6, 0x2 ;  /* 0x000000060a227c11 */ /* 0x000fc4000f8c10ff */
[----:B------:R-:W-:Y:S02]  /*0f70*/  IADD3 R8, P4, P5, R13, R15, R8 ;  /* 0x0000000f0d087210 */ /* 0x000fe40007d9e008 */
[--C-:B------:R-:W-:Y:S02]  /*0f80*/  LEA.HI.X R11, R10, UR7, R35.reuse, 0x2, P6 ;  /* 0x000000070a0b7c11 */ /* 0x100fe4000b0f1423 */
[----:B------:R-:W-:Y:S02]  /*0f90*/  SHF.R.U32.HI R35, RZ, 0x18, R35 ;  /* 0x00000018ff237819 */ /* 0x000fe40000011623 */
[----:B------:R-:W-:Y:S02]  /*0fa0*/  IADD3.X R9, R14, R9, RZ, P4, P5 ;  /* 0x000000090e097210 */ /* 0x000fe400027ea4ff */
[----:B------:R-:W-:Y:S01]  /*0fb0*/  LOP3.LUT R35, R35, 0x80, RZ, 0xc0, !PT ;  /* 0x0000008023237812 */ /* 0x000fe200078ec0ff */
[----:B------:R-:W-:-:S03]  /*0fc0*/  IMAD.WIDE R8, R12, 0x4, R8 ;  /* 0x000000040c087825 */ /* 0x000fc600078e0208 */
[----:B------:R-:W-:-:S04]  /*0fd0*/  IADD3 R34, P4, P5, R13, R34, R35 ;  /* 0x000000220d227210 */ /* 0x000fc80007d9e023 */
[----:B------:R-:W-:Y:S01]  /*0fe0*/  IADD3.X R35, R14, R11, RZ, P4, P5 ;  /* 0x0000000b0e237210 */ /* 0x000fe200027ea4ff */
[----:B-1----:R-:W-:Y:S01]  /*0ff0*/  IMAD.WIDE R40, R32, 0x4, R8 ;  /* 0x0000000420287825 */ /* 0x002fe200078e0208 */
[----:B------:R-:W-:Y:S02]  /*1000*/  CS2R R8, SRZ ;  /* 0x0000000000087805 */ /* 0x000fe4000001ff00 */
[----:B------:R-:W-:-:S06]  /*1010*/  CS2R R10, SRZ ;  /* 0x00000000000a7805 */ /* 0x000fcc000001ff00 */
[----:B------:R-:W2:Y:S01]  /*1020*/  @P1 LDG.E.EL.128 R8, desc[UR4][R36.64] ;  /* 0x0000000424081981 */ /* 0x000ea2000c2e1d00 */
[----:B------:R-:W-:Y:S01]  /*1030*/  IMAD.WIDE R34, R12, 0x4, R34 ;  /* 0x000000040c227825 */ /* 0x000fe200078e0222 */
[----:B------:R-:W-:Y:S02]  /*1040*/  CS2R R12, SRZ ;  /* 0x00000000000c7805 */ /* 0x000fe4000001ff00 */
[----:B------:R-:W-:-:S06]  /*1050*/  CS2R R14, SRZ ;  /* 0x00000000000e7805 */ /* 0x000fcc000001ff00 */
[----:B------:R-:W3:Y:S01]  /*1060*/  @P1 LDG.E.EL.128 R12, desc[UR4][R38.64] ;  /* 0x00000004260c1981 */ /* 0x000ee2000c2e1d00 */
[----:B------:R-:W-:Y:S01]  /*1070*/  CS2R R30, SRZ ;  /* 0x00000000001e7805 */ /* 0x000fe2000001ff00 */
[----:B------:R-:W-:-:S05]  /*1080*/  IMAD.WIDE R32, R32, 0x4, R34 ;  /* 0x0000000420207825 */ /* 0x000fca00078e0222 */
[----:B------:R-:W3:Y:S04]  /*1090*/  @P0 LDG.E.EL R31, desc[UR4][R40.64] ;  /* 0x00000004281f0981 */ /* 0x000ee8000c2e1900 */
[----:B------:R1:W3:Y:S02]  /*10a0*/  @P0 LDG.E.EL R30, desc[UR4][R32.64] ;  /* 0x00000004201e0981 */ /* 0x0002e4000c2e1900 */
[----:B-1----:R-:W-:Y:S01]  /*10b0*/  VIADD R32, R16, 0x200 ;  /* 0x0000020010207836 */ /* 0x002fe20000000000 */
[----:B--2---:R-:W-:Y:S02]  /*10c0*/  SEL R40, R9, RZ, P1 ;  /* 0x000000ff09287207 */ /* 0x004fe40000800000 */
[----:B------:R-:W-:Y:S02]  /*10d0*/  SEL R35, R8, RZ, P1 ;  /* 0x000000ff08237207 */ /* 0x000fe40000800000 */
[----:B------:R-:W-:-:S02]  /*10e0*/  SEL R34, R11, RZ, P1 ;  /* 0x000000ff0b227207 */ /* 0x000fc40000800000 */
[--C-:B------:R-:W-:Y:S02]  /*10f0*/  SHF.R.U32.HI R11, RZ, 0x18, R40.reuse ;  /* 0x00000018ff0b7819 */ /* 0x100fe40000011628 */
[----:B------:R-:W-:Y:S02]  /*1100*/  LEA R8, P4, R35, UR6, 0x2 ;  /* 0x0000000623087c11 */ /* 0x000fe4000f8810ff */
[----:B------:R-:W-:Y:S02]  /*1110*/  LOP3.LUT R11, R11, 0x80, RZ, 0xc0, !PT ;  /* 0x000000800b0b7812 */ /* 0x000fe400078ec0ff */
[----:B------:R-:W-:Y:S02]  /*1120*/  SEL R9, R10, RZ, P1 ;  /* 0x000000ff0a097207 */ /* 0x000fe40000800000 */
[----:B------:R-:W-:Y:S02]  /*1130*/  LEA.HI.X R10, R35, UR7, R40, 0x2, P4 ;  /* 0x00000007230a7c11 */ /* 0x000fe4000a0f1428 */
[----:B------:R-:W-:-:S02]  /*1140*/  IADD3 R8, P4, P5, R20, R8, R11 ;  /* 0x0000000814087210 */ /* 0x000fc40007d9e00b */
[----:B------:R-:W-:Y:S02]  /*1150*/  SHF.R.S32.HI R11, RZ, 0x1f, R19 ;  /* 0x0000001fff0b7819 */ /* 0x000fe40000011413 */
[--C-:B------:R-:W-:Y:S02]  /*1160*/  SHF.R.U32.HI R19, RZ, 0x18, R34.reuse ;  /* 0x00000018ff137819 */ /* 0x100fe40000011622 */
[----:B------:R-:W-:Y:S02]  /*1170*/  LEA R33, P6, R9, UR6, 0x2 ;  /* 0x0000000609217c11 */ /* 0x000fe4000f8c10ff */
[----:B------:R-:W-:Y:S02]  /*1180*/  LOP3.LUT R19, R19, 0x80, RZ, 0xc0, !PT ;  /* 0x0000008013137812 */ /* 0x000fe400078ec0ff */
[----:B------:R-:W-:Y:S02]  /*1190*/  LEA.HI R11, R11, R32, RZ, 0x13 ;  /* 0x000000200b0b7211 */ /* 0x000fe400078f98ff */
[----:B------:R-:W-:-:S02]  /*11a0*/  LEA.HI.X R32, R9, UR7, R34, 0x2, P6 ;  /* 0x0000000709207c11 */ /* 0x000fc4000b0f1422 */
[C---:B------:R-:W-:Y:S02]  /*11b0*/  IADD3.X R9, R21.reuse, R10, RZ, P4, P5 ;  /* 0x0000000a15097210 */ /* 0x040fe400027ea4ff */
[----:B------:R-:W-:Y:S02]  /*11c0*/  IADD3 R10, P4, P5, R20, R33, R19 ;  /* 0x00000021140a7210 */ /* 0x000fe40007d9e013 */
[----:B------:R-:W-:Y:S01]  /*11d0*/  SHF.R.S32.HI R19, RZ, 0x13, R11 ;  /* 0x00000013ff137819 */ /* 0x000fe2000001140b */
[----:B------:R-:W-:Y:S01]  /*11e0*/  IMAD.WIDE R8, R24, 0x4, R8 ;  /* 0x0000000418087825 */ /* 0x000fe200078e0208 */
[----:B------:R-:W-:Y:S02]  /*11f0*/  IADD3.X R11, R21, R32, RZ, P4, P5 ;  /* 0x00000020150b7210 */ /* 0x000fe400027ea4ff */
[----:B---3--:R-:W-:Y:S01]  /*1200*/  SEL R34, R13, RZ, P1 ;  /* 0x000000ff0d227207 */ /* 0x008fe20000800000 */
[----:B------:R-:W-:Y:S01]  /*1210*/  IMAD.U32 R19, R19, 0x10000, RZ ;  /* 0x0001000013137824 */ /* 0x000fe200078e00ff */
[----:B------:R-:W-:Y:S01]  /*1220*/  SEL R37, R12, RZ, P1 ;  /* 0x000000ff0c257207 */ /* 0x000fe20000800000 */
[----:B------:R-:W-:Y:S01]  /*1230*/  IMAD.WIDE R10, R24, 0x4, R10 ;  /* 0x00000004180a7825 */ /* 0x000fe200078e020a */
[----:B------:R-:W-:-:S02]  /*1240*/  CS2R R32, SRZ ;  /* 0x0000000000207805 */ /* 0x000fc4000001ff00 */
[----:B------:R-:W-:Y:S01]  /*1250*/  SHF.R.U32.HI R12, RZ, 0x18, R34 ;  /* 0x00000018ff0c7819 */ /* 0x000fe20000011622 */
[----:B------:R-:W-:Y:S01]  /*1260*/  IMAD.WIDE R8, R19, 0x4, R8 ;  /* 0x0000000413087825 */ /* 0x000fe200078e0208 */
[----:B------:R-:W-:Y:S02]  /*1270*/  SEL R13, R14, RZ, P1 ;  /* 0x000000ff0e0d7207 */ /* 0x000fe40000800000 */
[----:B------:R-:W-:Y:S02]  /*1280*/  SEL R14, R15, RZ, P1 ;  /* 0x000000ff0f0e7207 */ /* 0x000fe40000800000 */
[----:B------:R-:W-:Y:S01]  /*1290*/  LEA R35, P4, R37, UR6, 0x2 ;  /* 0x0000000625237c11 */ /* 0x000fe2000f8810ff */
[----:B------:R-:W-:Y:S01]  /*12a0*/  IMAD.WIDE R10, R19, 0x4, R10 ;  /* 0x00000004130a7825 */ /* 0x000fe200078e020a */
[----:B------:R-:W-:Y:S01]  /*12b0*/  LOP3.LUT R15, R12, 0x80, RZ, 0xc0, !PT ;  /* 0x000000800c0f7812 */ /* 0x000fe200078ec0ff */
[----:B------:R1:W2:Y:S01]  /*12c0*/  @P1 LDG.E.EL R33, desc[UR4][R8.64] ;  /* 0x0000000408211981 */ /* 0x0002a2000c2e1900 */
[----:B------:R-:W-:-:S02]  /*12d0*/  LEA.HI.X R36, R37, UR7, R34, 0x2, P4 ;  /* 0x0000000725247c11 */ /* 0x000fc4000a0f1422 */
[----:B------:R-:W-:Y:S01]  /*12e0*/  LEA R12, P4, R13, UR6, 0x2 ;  /* 0x000000060d0c7c11 */ /* 0x000fe2000f8810ff */
[----:B------:R3:W2:Y:S01]  /*12f0*/  @P1 LDG.E.EL R32, desc[UR4][R10.64] ;  /* 0x000000040a201981 */ /* 0x0006a2000c2e1900 */
[----:B-1----:R-:W-:Y:S02]  /*1300*/  SHF.R.U32.HI R9, RZ, 0x18, R14 ;  /* 0x00000018ff097819 */ /* 0x002fe4000001160e */
[C---:B------:R-:W-:Y:S02]  /*1310*/  IADD3 R8, P5, P6, R20.reuse, R35, R15 ;  /* 0x0000002314087210 */ /* 0x040fe40007ebe00f */
[----:B------:R-:W1:Y:S01]  /*1320*/  LDC.64 R34, c[0x0][0x240] ;  /* 0x00009000ff227b82 */ /* 0x000e620000000a00 */
[----:B---3--:R-:W-:Y:S02]  /*1330*/  LOP3.LUT R11, R9, 0x80, RZ, 0xc0, !PT ;  /* 0x00000080090b7812 */ /* 0x008fe400078ec0ff */
[----:B------:R-:W-:Y:S02]  /*1340*/  IADD3.X R9, R21, R36, RZ, P5, P6 ;  /* 0x0000002415097210 */ /* 0x000fe40002fec4ff */
[----:B------:R-:W-:-:S02]  /*1350*/  IADD3 R12, P5, P6, R20, R12, R11 ;  /* 0x0000000c140c7210 */ /* 0x000fc40007ebe00b */
[----:B------:R-:W-:-:S04]  /*1360*/  SHF.R.S32.HI R11, RZ, 0x1f, R16 ;  /* 0x0000001fff0b7819 */ /* 0x000fc80000011410 */
[----:B------:R-:W-:Y:S01]  /*1370*/  LEA.HI R36, R11, R16, RZ, 0x6 ;  /* 0x000000100b247211 */ /* 0x000fe200078f30ff */
[----:B------:R-:W-:-:S03]  /*1380*/  IMAD.WIDE R8, R24, 0x4, R8 ;  /* 0x0000000418087825 */ /* 0x000fc600078e0208 */
[----:B------:R-:W-:Y:S02]  /*1390*/  LOP3.LUT R11, R36, 0xffffffc0, RZ, 0xc0, !PT ;  /* 0xffffffc0240b7812 */ /* 0x000fe400078ec0ff */
[----:B------:R-:W-:-:S03]  /*13a0*/  LEA.HI.X R14, R13, UR7, R14, 0x2, P4 ;  /* 0x000000070d0e7c11 */ /* 0x000fc6000a0f140e */
[----:B------:R-:W-:Y:S01]  /*13b0*/  IMAD.IADD R11, R16, 0x1, -R11 ;  /* 0x00000001100b7824 */ /* 0x000fe200078e0a0b */
[----:B------:R-:W-:Y:S01]  /*13c0*/  IADD3.X R13, R21, R14, RZ, P5, P6 ;  /* 0x0000000e150d7210 */ /* 0x000fe20002fec4ff */
[----:B------:R-:W-:Y:S01]  /*13d0*/  IMAD.WIDE R14, R19, 0x4, R8 ;  /* 0x00000004130e7825 */ /* 0x000fe200078e0208 */
[----:B------:R-:W-:-:S03]  /*13e0*/  CS2R R8, SRZ ;  /* 0x0000000000087805 */ /* 0x000fc6000001ff00 */
[----:B-1----:R-:W-:Y:S01]  /*13f0*/  IMAD.WIDE R34, R11, 0x4, R34 ;  /* 0x000000040b227825 */ /* 0x002fe200078e0222 */
[----:B------:R-:W-:-:S06]  /*1400*/  CS2R R10, SRZ ;  /* 0x00000000000a7805 */ /* 0x000fcc000001ff00 */
[----:B------:R-:W3:Y:S01]  /*1410*/  @P0 LDG.E.EL.128 R8, desc[UR4][R34.64] ;  /* 0x0000000422080981 */ /* 0x000ee2000c2e1d00 */
[----:B------:R-:W-:Y:S02]  /*1420*/  IMAD.MOV.U32 R20, RZ, RZ, RZ ;  /* 0x000000ffff147224 */ /* 0x000fe400078e00ff */
[----:B------:R-:W-:-:S04]  /*1430*/  IMAD.WIDE R12, R24, 0x4, R12 ;  /* 0x00000004180c7825 */ /* 0x000fc800078e020c */
[----:B------:R1:W2:Y:S01]  /*1440*/  @P1 LDG.E.EL R20, desc[UR4][R14.64] ;  /* 0x000000040e141981 */ /* 0x0002a2000c2e1900 */
[----:B------:R-:W-:Y:S01]  /*1450*/  IMAD.WIDE R38, R19, 0x4, R12 ;  /* 0x0000000413267825 */ /* 0x000fe200078e020c */
[----:B------:R-:W-:Y:S02]  /*1460*/  CS2R R12, SRZ ;  /* 0x00000000000c7805 */ /* 0x000fe4000001ff00 */
[----:B01----:R-:W-:-:S06]  /*1470*/  CS2R R14, SRZ ;  /* 0x00000000000e7805 */ /* 0x003fcc000001ff00 */
[----:B------:R-:W2:Y:S01]  /*1480*/  @P1 LDG.E.EL.128 R12, desc[UR4][R34.64] ;  /* 0x00000004220c1981 */ /* 0x000ea2000c2e1d00 */
[----:B----4-:R-:W-:Y:S02]  /*1490*/  SEL R24, R7, RZ, P0 ;  /* 0x000000ff07187207 */ /* 0x010fe40000000000 */
[----:B------:R-:W-:Y:S01]  /*14a0*/  SEL R27, R27, RZ, P0 ;  /* 0x000000ff1b1b7207 */ /* 0x000fe20000000000 */
[----:B------:R-:W-:Y:S01]  /*14b0*/  IMAD.MOV.U32 R19, RZ, RZ, RZ ;  /* 0x000000ffff137224 */ /* 0x000fe200078e00ff */
[----:B-----5:R-:W-:-:S03]  /*14c0*/  SEL R7, R17, RZ, P0 ;  /* 0x000000ff11077207 */ /* 0x020fc60000000000 */
[----:B------:R-:W-:Y:S01]  /*14d0*/  FADD R27, -R24, R27 ;  /* 0x0000001b181b7221 */ /* 0x000fe20000000100 */
[----:B------:R-:W-:Y:S01]  /*14e0*/  LEA.HI R5, R5, R5, RZ, 0x6 ;  /* 0x0000000505057211 */ /* 0x000fe200078f30ff */
[----:B------:R0:W4:Y:S01]  /*14f0*/  @P1 LDG.E.EL R19, desc[UR4][R38.64] ;  /* 0x0000000426131981 */ /* 0x000122000c2e1900 */
[----:B------:R-:W-:Y:S02]  /*1500*/  SEL R0, R0, RZ, P0 ;  /* 0x000000ff00007207 */ /* 0x000fe40000000000 */
[----:B------:R-:W-:Y:S02]  /*1510*/  SEL R17, R28, RZ, P0 ;  /* 0x000000ff1c117207 */ /* 0x000fe40000000000 */
[----:B------:R-:W-:Y:S02]  /*1520*/  SHF.R.S32.HI R36, RZ, 0x6, R36 ;  /* 0x00000006ff247819 */ /* 0x000fe40000011424 */
[----:B------:R-:W-:Y:S01]  /*1530*/  LOP3.LUT R5, R5, 0xffffffc0, RZ, 0xc0, !PT ;  /* 0xffffffc005057812 */ /* 0x000fe200078ec0ff */
[----:B0-----:R-:W0:Y:S01]  /*1540*/  LDC.64 R38, c[0x0][0x218] ;  /* 0x00008600ff267b82 */ /* 0x001e220000000a00 */
[----:B------:R-:W-:-:S03]  /*1550*/  FADD R17, -R0, R17 ;  /* 0x0000001100117221 */ /* 0x000fc60000000100 */
[----:B------:R-:W-:Y:S01]  /*1560*/  IMAD.IADD R5, R36, 0x1, -R5 ;  /* 0x0000000124057824 */ /* 0x000fe200078e0a05 */
[----:B------:R-:W-:-:S03]  /*1570*/  SEL R4, R4, RZ, P1 ;  /* 0x000000ff04047207 */ /* 0x000fc60000800000 */
[----:B------:R-:W1:Y:S01]  /*1580*/  LDC.64 R36, c[0x0][0x210] ;  /* 0x00008400ff247b82 */ /* 0x000e620000000a00 */
[----:B------:R-:W-:Y:S01]  /*1590*/  SEL R18, R18, RZ, P0 ;  /* 0x000000ff12127207 */ /* 0x000fe20000000000 */
[----:B------:R-:W-:Y:S01]  /*15a0*/  IMAD.MOV.U32 R34, RZ, RZ, RZ ;  /* 0x000000ffff227224 */ /* 0x000fe200078e00ff */
[----:B---3--:R-:W-:Y:S02]  /*15b0*/  SEL R21, R8, RZ, P0 ;  /* 0x000000ff08157207 */ /* 0x008fe40000000000 */
[----:B------:R-:W-:-:S03]  /*15c0*/  SEL R8, R31, RZ, P0 ;  /* 0x000000ff1f087207 */ /* 0x000fc60000000000 */
[----:B------:R-:W-:Y:S01]  /*15d0*/  FFMA R24, R27, R21, R24 ;  /* 0x000000151b187223 */ /* 0x000fe20000000018 */
[----:B------:R-:W-:Y:S01]  /*15e0*/  SEL R27, R10, RZ, P0 ;  /* 0x000000ff0a1b7207 */ /* 0x000fe20000000000 */
[----:B------:R-:W-:Y:S01]  /*15f0*/  FADD R10, -R7, R8 ;  /* 0x00000008070a7221 */ /* 0x000fe20000000100 */
[----:B------:R-:W-:Y:S02]  /*1600*/  SEL R21, R9, RZ, P0 ;  /* 0x000000ff09157207 */ /* 0x000fe40000000000 */
[----:B------:R-:W3:Y:S03]  /*1610*/  LDC.64 R8, c[0x0][0x248] ;  /* 0x00009200ff087b82 */ /* 0x000ee60000000a00 */
[----:B------:R-:W-:Y:S01]  /*1620*/  FFMA R17, R17, R21, R0 ;  /* 0x0000001511117223 */ /* 0x000fe20000000000 */
[----:B------:R-:W-:Y:S01]  /*1630*/  FFMA R0, R10, R27, R7 ;  /* 0x0000001b0a007223 */ /* 0x000fe20000000007 */
[----:B------:R-:W-:-:S02]  /*1640*/  SEL R7, R6, RZ, P1 ;  /* 0x000000ff06077207 */ /* 0x000fc40000800000 */
[----:B------:R-:W-:Y:S02]  /*1650*/  SEL R6, R23, RZ, P1 ;  /* 0x000000ff17067207 */ /* 0x000fe40000800000 */
[----:B------:R-:W-:Y:S02]  /*1660*/  SEL R23, R30, RZ, P0 ;  /* 0x000000ff1e177207 */ /* 0x000fe40000000000 */
[----:B--2---:R-:W-:Y:S02]  /*1670*/  SEL R10, R33, RZ, P1 ;  /* 0x000000ff210a7207 */ /* 0x004fe40000800000 */
[----:B------:R-:W-:Y:S02]  /*1680*/  SEL R27, R32, RZ, P1 ;  /* 0x000000ff201b7207 */ /* 0x000fe40000800000 */
[----:B------:R-:W-:Y:S01]  /*1690*/  SEL R31, R20, RZ, P1 ;  /* 0x000000ff141f7207 */ /* 0x000fe20000800000 */
[----:B------:R-:W-:Y:S01]  /*16a0*/  FADD R23, -R18, R23 ;  /* 0x0000001712177221 */ /* 0x000fe20000000100 */
[----:B------:R-:W-:Y:S01]  /*16b0*/  SEL R11, R11, RZ, P0 ;  /* 0x000000ff0b0b7207 */ /* 0x000fe20000000000 */
[----:B------:R-:W-:Y:S01]  /*16c0*/  FADD R10, -R7, R10 ;  /* 0x0000000a070a7221 */ /* 0x000fe20000000100 */
[----:B------:R-:W-:Y:S01]  /*16d0*/  SEL R12, R12, RZ, P1 ;  /* 0x000000ff0c0c7207 */ /* 0x000fe20000800000 */
[----:B------:R-:W-:Y:S01]  /*16e0*/  FADD R27, -R4, R27 ;  /* 0x0000001b041b7221 */ /* 0x000fe20000000100 */
[----:B------:R-:W-:Y:S01]  /*16f0*/  SEL R13, R13, RZ, P1 ;  /* 0x000000ff0d0d7207 */ /* 0x000fe20000800000 */
[----:B------:R-:W-:Y:S01]  /*1700*/  FADD R31, -R6, R31 ;  /* 0x0000001f061f7221 */ /* 0x000fe20000000100 */
[----:B------:R-:W-:Y:S01]  /*1710*/  SEL R21, R14, RZ, P1 ;  /* 0x000000ff0e157207 */ /* 0x000fe20000800000 */
[----:B------:R-:W-:Y:S01]  /*1720*/  FFMA R23, R23, R11, R18 ;  /* 0x0000000b17177223 */ /* 0x000fe20000000012 */
[----:B------:R-:W-:Y:S01]  /*1730*/  FFMA R12, R10, R12, R7 ;  /* 0x0000000c0a0c7223 */ /* 0x000fe20000000007 */
[----:B------:R-:W-:Y:S01]  /*1740*/  FFMA R14, R27, R13, R4 ;  /* 0x0000000d1b0e7223 */ /* 0x000fe20000000004 */
[----:B---3--:R-:W-:-:S04]  /*1750*/  IMAD.WIDE R10, R5, 0x4, R8 ;  /* 0x00000004050a7825 */ /* 0x008fc800078e0208 */
[----:B------:R-:W-:Y:S01]  /*1760*/  FFMA R13, R31, R21, R6 ;  /* 0x000000151f0d7223 */ /* 0x000fe20000000006 */
[----:B------:R-:W-:Y:S02]  /*1770*/  CS2R R4, SRZ ;  /* 0x0000000000047805 */ /* 0x000fe4000001ff00 */
[----:B------:R-:W-:Y:S01]  /*1780*/  CS2R R6, SRZ ;  /* 0x0000000000067805 */ /* 0x000fe2000001ff00 */
[----:B------:R-:W-:Y:S01]  /*1790*/  IMAD.WIDE R40, R3, 0x4, R8 ;  /* 0x0000000403287825 */ /* 0x000fe200078e0208 */
[----:B------:R-:W-:Y:S01]  /*17a0*/  CS2R R32, SRZ ;  /* 0x0000000000207805 */ /* 0x000fe2000001ff00 */
[----:B------:R-:W2:Y:S02]  /*17b0*/  @P0 LDG.E.EL R34, desc[UR4][R10.64] ;  /* 0x000000040a220981 */ /* 0x000ea4000c2e1900 */
[----:B------:R-:W-:Y:S02]  /*17c0*/  IMAD.MOV.U32 R27, RZ, RZ, RZ ;  /* 0x000000ffff1b7224 */ /* 0x000fe400078e00ff */
[----:B0-----:R-:W-:Y:S01]  /*17d0*/  IMAD.WIDE R30, R25, 0x4, R38 ;  /* 0x00000004191e7825 */ /* 0x001fe200078e0226 */
[----:B------:R-:W3:Y:S03]  /*17e0*/  @P0 LDG.E.EL R33, desc[UR4][R10.64] ;  /* 0x000000040a210981 */ /* 0x000ee6000c2e1900 */
[----:B------:R-:W-:Y:S01]  /*17f0*/  IMAD.MOV.U32 R21, RZ, RZ, RZ ;  /* 0x000000ffff157224 */ /* 0x000fe200078e00ff */
[----:B------:R-:W5:Y:S01]  /*1800*/  @P0 LDG.E.128 R4, desc[UR4][R30.64] ;  /* 0x000000041e040981 */ /* 0x000f62000c1e1d00 */
[----:B------:R-:W-:-:S02]  /*1810*/  IMAD.MOV.U32 R20, RZ, RZ, RZ ;  /* 0x000000ffff147224 */ /* 0x000fc400078e00ff */
[----:B------:R-:W-:Y:S01]  /*1820*/  IMAD.MOV.U32 R18, RZ, RZ, RZ ;  /* 0x000000ffff127224 */ /* 0x000fe200078e00ff */
[----:B------:R-:W2:Y:S01]  /*1830*/  @P0 LDG.E.EL R27, desc[UR4][R10.64] ;  /* 0x000000040a1b0981 */ /* 0x000ea2000c2e1900 */
[----:B------:R-:W-:Y:S01]  /*1840*/  IMAD.MOV.U32 R3, RZ, RZ, RZ ;  /* 0x000000ffff037224 */ /* 0x000fe200078e00ff */
[----:B------:R-:W-:Y:S02]  /*1850*/  CS2R R8, SRZ ;  /* 0x0000000000087805 */ /* 0x000fe4000001ff00 */
[----:B------:R0:W3:Y:S04]  /*1860*/  @P0 LDG.E.EL R32, desc[UR4][R10.64] ;  /* 0x000000040a200981 */ /* 0x0000e8000c2e1900 */
[----:B------:R-:W3:Y:S04]  /*1870*/  @P1 LDG.E.EL R21, desc[UR4][R40.64] ;  /* 0x0000000428151981 */ /* 0x000ee8000c2e1900 */
[----:B------:R-:W3:Y:S01]  /*1880*/  @P1 LDG.E.EL R20, desc[UR4][R40.64] ;  /* 0x0000000428141981 */ /* 0x000ee2000c2e1900 */
[----:B0-----:R-:W-:-:S03]  /*1890*/  CS2R R10, SRZ ;  /* 0x00000000000a7805 */ /* 0x001fc6000001ff00 */
[----:B------:R-:W3:Y:S04]  /*18a0*/  @P1 LDG.E.EL R18, desc[UR4][R40.64] ;  /* 0x0000000428121981 */ /* 0x000ee8000c2e1900 */
[----:B------:R1:W3:Y:S02]  /*18b0*/  @P1 LDG.E.EL R3, desc[UR4][R40.64] ;  /* 0x0000000428031981 */ /* 0x0002e4000c2e1900 */
[----:B-1----:R-:W-:-:S05]  /*18c0*/  IMAD.WIDE R40, R2, 0x4, R36 ;  /* 0x0000000402287825 */ /* 0x002fca00078e0224 */
[----:B------:R0:W3:Y:S01]  /*18d0*/  @!P2 LDG.E.128 R8, desc[UR4][R40.64] ;  /* 0x000000042808a981 */ /* 0x0000e2000c1e1d00 */
[----:B------:R-:W-:Y:S01]  /*18e0*/  IMAD.WIDE R38, R29, 0x4, R38 ;  /* 0x000000041d267825 */ /* 0x000fe200078e0226 */
[----:B------:R-:W-:Y:S02]  /*18f0*/  CS2R R28, SRZ ;  /* 0x00000000001c7805 */ /* 0x000fe4000001ff00 */
[----:B------:R-:W-:-:S06]  /*1900*/  CS2R R30, SRZ ;  /* 0x00000000001e7805 */ /* 0x000fcc000001ff00 */
[----:B------:R-:W4:Y:S01]  /*1910*/  @P1 LDG.E.128 R28, desc[UR4][R38.64] ;  /* 0x00000004261c1981 */ /* 0x000f22000c1e1d00 */
[----:B0-----:R-:W-:Y:S02]  /*1920*/  IMAD.WIDE R40, R26, 0x4, R36 ;  /* 0x000000041a287825 */ /* 0x001fe400078e0224 */
[----:B------:R-:W0:Y:S02]  /*1930*/  LDC.64 R36, c[0x0][0x250] ;  /* 0x00009400ff247b82 */ /* 0x000e240000000a00 */
[----:B------:R-:W-:Y:S01]  /*1940*/  IMAD.MOV.U32 R26, RZ, RZ, RZ ;  /* 0x000000ffff1a7224 */ /* 0x000fe200078e00ff */
[----:B-----5:R-:W-:Y:S02]  /*1950*/  SEL R25, R4, RZ, P0 ;  /* 0x000000ff04197207 */ /* 0x020fe40000000000 */
[----:B--2---:R-:W-:-:S03]  /*1960*/  SEL R27, R27, RZ, P0 ;  /* 0x000000ff1b1b7207 */ /* 0x004fc60000000000 */
[----:B------:R-:W-:Y:S01]  /*1970*/  FADD R24, -R25, R24 ;  /* 0x0000001819187221 */ /* 0x000fe20000000100 */
[----:B---3--:R-:W-:-:S03]  /*1980*/  SEL R8, R8, RZ, !P2 ;  /* 0x000000ff08087207 */ /* 0x008fc60005000000 */
[----:B------:R-:W-:Y:S01]  /*1990*/  @P2 FFMA R8, R24, R27, R25 ;  /* 0x0000001b18082223 */ /* 0x000fe20000000019 */
[----:B------:R-:W-:Y:S01]  /*19a0*/  CS2R R24, SRZ ;  /* 0x0000000000187805 */ /* 0x000fe2000001ff00 */
[----:B------:R-:W-:-:S06]  /*19b0*/  IMAD.MOV.U32 R27, RZ, RZ, RZ ;  /* 0x000000ffff1b7224 */ /* 0x000fcc00078e00ff */
[----:B------:R-:W2:Y:S01]  /*19c0*/  @!P3 LDG.E.128 R24, desc[UR4][R40.64] ;  /* 0x000000042818b981 */ /* 0x000ea2000c1e1d00 */
[----:B------:R-:W-:Y:S02]  /*19d0*/  SEL R22, R22, RZ, P1 ;  /* 0x000000ff16167207 */ /* 0x000fe40000800000 */
[----:B----4-:R-:W-:Y:S02]  /*19e0*/  SEL R19, R19, RZ, P1 ;  /* 0x000000ff13137207 */ /* 0x010fe40000800000 */
[----:B------:R-:W-:Y:S02]  /*19f0*/  SEL R4, R5, RZ, P0 ;  /* 0x000000ff05047207 */ /* 0x000fe40000000000 */
[----:B------:R-:W-:Y:S01]  /*1a00*/  SEL R5, R6, RZ, P0 ;  /* 0x000000ff06057207 */ /* 0x000fe20000000000 */
[----:B------:R-:W-:Y:S01]  /*1a10*/  FADD R19, -R22, R19 ;  /* 0x0000001316137221 */ /* 0x000fe20000000100 */
[----:B------:R-:W-:Y:S01]  /*1a20*/  SEL R2, R15, RZ, P1 ;  /* 0x000000ff0f027207 */ /* 0x000fe20000800000 */
[----:B0-----:R-:W-:Y:S01]  /*1a30*/  IMAD.WIDE R36, R16, 0x4, R36 ;  /* 0x0000000410247825 */ /* 0x001fe200078e0224 */
[----:B------:R-:W-:-:S03]  /*1a40*/  SEL R16, R33, RZ, P0 ;  /* 0x000000ff21107207 */ /* 0x000fc60000000000 */
[----:B------:R-:W-:Y:S01]  /*1a50*/  FADD R0, -R5, R0 ;  /* 0x0000000005007221 */ /* 0x000fe20000000100 */
[----:B------:R-:W-:Y:S01]  /*1a60*/  SEL R6, R7, RZ, P0 ;  /* 0x000000ff07067207 */ /* 0x000fe20000000000 */
[----:B------:R-:W-:Y:S01]  /*1a70*/  FFMA R2, R19, R2, R22 ;  /* 0x0000000213027223 */ /* 0x000fe20000000016 */
[----:B------:R-:W-:Y:S02]  /*1a80*/  SEL R7, R28, RZ, P1 ;  /* 0x000000ff1c077207 */ /* 0x000fe40000800000 */
[----:B------:R-:W-:Y:S02]  /*1a90*/  SEL R29, R29, RZ, P1 ;  /* 0x000000ff1d1d7207 */ /* 0x000fe40000800000 */
[----:B------:R-:W-:Y:S02]  /*1aa0*/  SEL R30, R30, RZ, P1 ;  /* 0x000000ff1e1e7207 */ /* 0x000fe40000800000 */
[----:B------:R-:W-:Y:S02]  /*1ab0*/  SEL R31, R31, RZ, P1 ;  /* 0x000000ff1f1f7207 */ /* 0x000fe40000800000 */
[----:B------:R-:W-:Y:S01]  /*1ac0*/  SEL R10, R10, RZ, !P2 ;  /* 0x000000ff0a0a7207 */ /* 0x000fe20005000000 */
[----:B------:R-:W-:Y:S01]  /*1ad0*/  @P2 FFMA R10, R0, R16, R5 ;  /* 0x00000010000a2223 */ /* 0x000fe20000000005 */
        /* <DEDUP_REMOVED lines=12> */
[----:B------:R-:W-:Y:S01]  /*1ba0*/  SEL R9, R9, RZ, !P2 ;  /* 0x000000ff09097207 */ /* 0x000fe20005000000 */
[----:B------:R-:W-:Y:S01]  /*1bb0*/  @P2 FFMA R9, R17, R15, R4 ;  /* 0x0000000f11092223 */ /* 0x000fe20000000004 */
[----:B------:R-:W-:Y:S01]  /*1bc0*/  SEL R11, R11, RZ, !P2 ;  /* 0x000000ff0b0b7207 */ /* 0x000fe20005000000 */
[----:B------:R-:W-:-:S05]  /*1bd0*/  @P2 FFMA R11, R23, R19, R6 ;  /* 0x00000013170b2223 */ /* 0x000fca0000000006 */
[----:B------:R-:W-:Y:S01]  /*1be0*/  STG.E.128 desc[UR4][R36.64], R8 ;  /* 0x0000000824007986 */ /* 0x000fe2000c101d04 */
[----:B--2---:R-:W-:Y:S01]  /*1bf0*/  SEL R24, R24, RZ, !P3 ;  /* 0x000000ff18187207 */ /* 0x004fe20005800000 */
[----:B------:R-:W-:Y:S01]  /*1c00*/  @P3 FFMA R24, R12, R21, R7 ;  /* 0x000000150c183223 */ /* 0x000fe20000000007 */
[----:B------:R-:W-:Y:S01]  /*1c10*/  SEL R25, R25, RZ, !P3 ;  /* 0x000000ff19197207 */ /* 0x000fe20005800000 */
[----:B------:R-:W-:Y:S01]  /*1c20*/  @P3 FFMA R25, R14, R20, R29 ;  /* 0x000000140e193223 */ /* 0x000fe2000000001d */
[----:B------:R-:W-:Y:S01]  /*1c30*/  SEL R26, R26, RZ, !P3 ;  /* 0x000000ff1a1a7207 */ /* 0x000fe20005800000 */
[----:B------:R-:W-:Y:S01]  /*1c40*/  @P3 FFMA R26, R13, R18, R30 ;  /* 0x000000120d1a3223 */ /* 0x000fe2000000001e */
[----:B------:R-:W-:Y:S01]  /*1c50*/  SEL R27, R27, RZ, !P3 ;  /* 0x000000ff1b1b7207 */ /* 0x000fe20005800000 */
[----:B------:R-:W-:-:S05]  /*1c60*/  @P3 FFMA R27, R2, R0, R31 ;  /* 0x00000000021b3223 */ /* 0x000fca000000001f */
[----:B------:R-:W-:Y:S01]  /*1c70*/  STG.E.128 desc[UR4][R36.64+0x800], R24 ;  /* 0x0008001824007986 */ /* 0x000fe2000c101d04 */
[----:B------:R-:W-:Y:S05]  /*1c80*/  EXIT ;  /* 0x000000000000794d */ /* 0x000fea0003800000 */
.L_x_0:
[----:B------:R-:W-:-:S00]  /*1c90*/  BRA `(.L_x_0) ;  /* 0xfffffffc00fc7947 */ /* 0x000fc0000383ffff */
[----:B------:R-:W-:-:S00]  /*1ca0*/  NOP ;  /* 0x0000000000007918 */ /* 0x000fc00000000000 */
        /* <DEDUP_REMOVED lines=13> */
.L_x_1:


//--------------------- .nv.constant0.triton_poi_fused_cat_35 --------------------------
	.section	.nv.constant0.triton_poi_fused_cat_35,"a",@progbits
	.sectionflags	@""
	.align	4
.nv.constant0.triton_poi_fused_cat_35:
	.zero		604
